//
// Generated by NVIDIA NVVM Compiler
//
// Compiler Build ID: CL-36424714
// Cuda compilation tools, release 13.0, V13.0.88
// Based on NVVM 20.0.0
//

.version 9.0
.target sm_100
.address_size 64

	// .globl	_Z13processEdges2iPiS_S_S_S_PbS0_S0_

.visible .entry _Z13processEdges2iPiS_S_S_S_PbS0_S0_(
	.param .u32 _Z13processEdges2iPiS_S_S_S_PbS0_S0__param_0,
	.param .u64 .ptr .align 1 _Z13processEdges2iPiS_S_S_S_PbS0_S0__param_1,
	.param .u64 .ptr .align 1 _Z13processEdges2iPiS_S_S_S_PbS0_S0__param_2,
	.param .u64 .ptr .align 1 _Z13processEdges2iPiS_S_S_S_PbS0_S0__param_3,
	.param .u64 .ptr .align 1 _Z13processEdges2iPiS_S_S_S_PbS0_S0__param_4,
	.param .u64 .ptr .align 1 _Z13processEdges2iPiS_S_S_S_PbS0_S0__param_5,
	.param .u64 .ptr .align 1 _Z13processEdges2iPiS_S_S_S_PbS0_S0__param_6,
	.param .u64 .ptr .align 1 _Z13processEdges2iPiS_S_S_S_PbS0_S0__param_7,
	.param .u64 .ptr .align 1 _Z13processEdges2iPiS_S_S_S_PbS0_S0__param_8
)
{
	.reg .pred 	%p<6>;
	.reg .b16 	%rs<3>;
	.reg .b32 	%r<14>;
	.reg .b64 	%rd<31>;

	ld.param.u32 	%r7, [_Z13processEdges2iPiS_S_S_S_PbS0_S0__param_0];
	ld.param.u64 	%rd3, [_Z13processEdges2iPiS_S_S_S_PbS0_S0__param_1];
	ld.param.u64 	%rd4, [_Z13processEdges2iPiS_S_S_S_PbS0_S0__param_2];
	ld.param.u64 	%rd5, [_Z13processEdges2iPiS_S_S_S_PbS0_S0__param_3];
	ld.param.u64 	%rd6, [_Z13processEdges2iPiS_S_S_S_PbS0_S0__param_4];
	ld.param.u64 	%rd10, [_Z13processEdges2iPiS_S_S_S_PbS0_S0__param_5];
	ld.param.u64 	%rd7, [_Z13processEdges2iPiS_S_S_S_PbS0_S0__param_6];
	ld.param.u64 	%rd8, [_Z13processEdges2iPiS_S_S_S_PbS0_S0__param_7];
	ld.param.u64 	%rd9, [_Z13processEdges2iPiS_S_S_S_PbS0_S0__param_8];
	cvta.to.global.u64 	%rd1, %rd10;
	mov.u32 	%r8, %ctaid.x;
	mov.u32 	%r9, %ntid.x;
	mov.u32 	%r10, %tid.x;
	mad.lo.s32 	%r1, %r8, %r9, %r10;
	setp.ge.s32 	%p1, %r1, %r7;
	@%p1 bra 	$L__BB0_6;
	cvta.to.global.u64 	%rd11, %rd8;
	cvta.to.global.u64 	%rd12, %rd3;
	mul.wide.s32 	%rd13, %r1, 4;
	add.s64 	%rd14, %rd12, %rd13;
	ld.global.u32 	%r2, [%rd14];
	cvt.s64.s32 	%rd15, %r2;
	add.s64 	%rd16, %rd11, %rd15;
	ld.global.u8 	%rs1, [%rd16];
	setp.eq.s16 	%p2, %rs1, 0;
	@%p2 bra 	$L__BB0_6;
	cvta.to.global.u64 	%rd17, %rd4;
	add.s64 	%rd19, %rd17, %rd13;
	ld.global.u32 	%r3, [%rd19];
	cvta.to.global.u64 	%rd20, %rd5;
	add.s64 	%rd21, %rd20, %rd13;
	ld.global.u32 	%r4, [%rd21];
	cvta.to.global.u64 	%rd22, %rd6;
	add.s64 	%rd23, %rd22, %rd13;
	ld.global.u32 	%r5, [%rd23];
	setp.ne.s16 	%p3, %rs1, 1;
	@%p3 bra 	$L__BB0_6;
	mul.wide.s32 	%rd24, %r2, 4;
	add.s64 	%rd25, %rd1, %rd24;
	ld.global.u32 	%r11, [%rd25];
	setp.gt.s32 	%p4, %r11, %r4;
	@%p4 bra 	$L__BB0_6;
	add.s32 	%r6, %r5, %r4;
	mul.wide.s32 	%rd26, %r3, 4;
	add.s64 	%rd2, %rd1, %rd26;
	ld.global.u32 	%r12, [%rd2];
	setp.ge.s32 	%p5, %r6, %r12;
	@%p5 bra 	$L__BB0_6;
	cvt.s64.s32 	%rd27, %r3;
	atom.global.min.s32 	%r13, [%rd2], %r6;
	cvta.to.global.u64 	%rd28, %rd9;
	add.s64 	%rd29, %rd28, %rd27;
	mov.b16 	%rs2, 1;
	st.global.u8 	[%rd29], %rs2;
	cvta.to.global.u64 	%rd30, %rd7;
	st.global.u8 	[%rd30], %rs2;
$L__BB0_6:
	ret;

}
	// .globl	_Z13processEdges1iPiS_S_S_S_PbS0_S0_
.visible .entry _Z13processEdges1iPiS_S_S_S_PbS0_S0_(
	.param .u32 _Z13processEdges1iPiS_S_S_S_PbS0_S0__param_0,
	.param .u64 .ptr .align 1 _Z13processEdges1iPiS_S_S_S_PbS0_S0__param_1,
	.param .u64 .ptr .align 1 _Z13processEdges1iPiS_S_S_S_PbS0_S0__param_2,
	.param .u64 .ptr .align 1 _Z13processEdges1iPiS_S_S_S_PbS0_S0__param_3,
	.param .u64 .ptr .align 1 _Z13processEdges1iPiS_S_S_S_PbS0_S0__param_4,
	.param .u64 .ptr .align 1 _Z13processEdges1iPiS_S_S_S_PbS0_S0__param_5,
	.param .u64 .ptr .align 1 _Z13processEdges1iPiS_S_S_S_PbS0_S0__param_6,
	.param .u64 .ptr .align 1 _Z13processEdges1iPiS_S_S_S_PbS0_S0__param_7,
	.param .u64 .ptr .align 1 _Z13processEdges1iPiS_S_S_S_PbS0_S0__param_8
)
{
	.reg .pred 	%p<6>;
	.reg .b16 	%rs<3>;
	.reg .b32 	%r<14>;
	.reg .b64 	%rd<29>;

	ld.param.u32 	%r7, [_Z13processEdges1iPiS_S_S_S_PbS0_S0__param_0];
	ld.param.u64 	%rd4, [_Z13processEdges1iPiS_S_S_S_PbS0_S0__param_1];
	ld.param.u64 	%rd5, [_Z13processEdges1iPiS_S_S_S_PbS0_S0__param_2];
	ld.param.u64 	%rd6, [_Z13processEdges1iPiS_S_S_S_PbS0_S0__param_3];
	ld.param.u64 	%rd7, [_Z13processEdges1iPiS_S_S_S_PbS0_S0__param_4];
	ld.param.u64 	%rd9, [_Z13processEdges1iPiS_S_S_S_PbS0_S0__param_5];
	ld.param.u64 	%rd8, [_Z13processEdges1iPiS_S_S_S_PbS0_S0__param_6];
	ld.param.u64 	%rd10, [_Z13processEdges1iPiS_S_S_S_PbS0_S0__param_7];
	cvta.to.global.u64 	%rd1, %rd9;
	cvta.to.global.u64 	%rd2, %rd10;
	mov.u32 	%r8, %ctaid.x;
	mov.u32 	%r9, %ntid.x;
	mov.u32 	%r10, %tid.x;
	mad.lo.s32 	%r1, %r8, %r9, %r10;
	setp.ge.s32 	%p1, %r1, %r7;
	@%p1 bra 	$L__BB1_6;
	cvta.to.global.u64 	%rd11, %rd4;
	mul.wide.s32 	%rd12, %r1, 4;
	add.s64 	%rd13, %rd11, %rd12;
	ld.global.u32 	%r2, [%rd13];
	cvt.s64.s32 	%rd14, %r2;
	add.s64 	%rd15, %rd2, %rd14;
	ld.global.u8 	%rs1, [%rd15];
	setp.eq.s16 	%p2, %rs1, 0;
	@%p2 bra 	$L__BB1_6;
	cvta.to.global.u64 	%rd16, %rd5;
	add.s64 	%rd18, %rd16, %rd12;
	ld.global.u32 	%r3, [%rd18];
	cvta.to.global.u64 	%rd19, %rd6;
	add.s64 	%rd20, %rd19, %rd12;
	ld.global.u32 	%r4, [%rd20];
	cvta.to.global.u64 	%rd21, %rd7;
	add.s64 	%rd22, %rd21, %rd12;
	ld.global.u32 	%r5, [%rd22];
	setp.ne.s16 	%p3, %rs1, 1;
	@%p3 bra 	$L__BB1_6;
	mul.wide.s32 	%rd23, %r2, 4;
	add.s64 	%rd24, %rd1, %rd23;
	ld.global.u32 	%r11, [%rd24];
	setp.gt.s32 	%p4, %r11, %r4;
	@%p4 bra 	$L__BB1_6;
	add.s32 	%r6, %r5, %r4;
	mul.wide.s32 	%rd25, %r3, 4;
	add.s64 	%rd3, %rd1, %rd25;
	ld.global.u32 	%r12, [%rd3];
	setp.ge.s32 	%p5, %r6, %r12;
	@%p5 bra 	$L__BB1_6;
	cvt.s64.s32 	%rd26, %r3;
	atom.global.min.s32 	%r13, [%rd3], %r6;
	add.s64 	%rd27, %rd2, %rd26;
	mov.b16 	%rs2, 1;
	st.global.u8 	[%rd27], %rs2;
	cvta.to.global.u64 	%rd28, %rd8;
	st.global.u8 	[%rd28], %rs2;
$L__BB1_6:
	ret;

}
	// .globl	_Z12processEdgesiPiS_S_S_S_PbS_S_
.visible .entry _Z12processEdgesiPiS_S_S_S_PbS_S_(
	.param .u32 _Z12processEdgesiPiS_S_S_S_PbS_S__param_0,
	.param .u64 .ptr .align 1 _Z12processEdgesiPiS_S_S_S_PbS_S__param_1,
	.param .u64 .ptr .align 1 _Z12processEdgesiPiS_S_S_S_PbS_S__param_2,
	.param .u64 .ptr .align 1 _Z12processEdgesiPiS_S_S_S_PbS_S__param_3,
	.param .u64 .ptr .align 1 _Z12processEdgesiPiS_S_S_S_PbS_S__param_4,
	.param .u64 .ptr .align 1 _Z12processEdgesiPiS_S_S_S_PbS_S__param_5,
	.param .u64 .ptr .align 1 _Z12processEdgesiPiS_S_S_S_PbS_S__param_6,
	.param .u64 .ptr .align 1 _Z12processEdgesiPiS_S_S_S_PbS_S__param_7,
	.param .u64 .ptr .align 1 _Z12processEdgesiPiS_S_S_S_PbS_S__param_8
)
{
	.reg .pred 	%p<4>;
	.reg .b16 	%rs<2>;
	.reg .b32 	%r<15>;
	.reg .b64 	%rd<26>;

	ld.param.u32 	%r5, [_Z12processEdgesiPiS_S_S_S_PbS_S__param_0];
	ld.param.u64 	%rd5, [_Z12processEdgesiPiS_S_S_S_PbS_S__param_1];
	ld.param.u64 	%rd6, [_Z12processEdgesiPiS_S_S_S_PbS_S__param_2];
	ld.param.u64 	%rd7, [_Z12processEdgesiPiS_S_S_S_PbS_S__param_3];
	ld.param.u64 	%rd8, [_Z12processEdgesiPiS_S_S_S_PbS_S__param_4];
	ld.param.u64 	%rd11, [_Z12processEdgesiPiS_S_S_S_PbS_S__param_5];
	ld.param.u64 	%rd9, [_Z12processEdgesiPiS_S_S_S_PbS_S__param_6];
	ld.param.u64 	%rd10, [_Z12processEdgesiPiS_S_S_S_PbS_S__param_8];
	cvta.to.global.u64 	%rd1, %rd11;
	mov.u32 	%r6, %ctaid.x;
	mov.u32 	%r7, %ntid.x;
	mov.u32 	%r8, %tid.x;
	mad.lo.s32 	%r1, %r6, %r7, %r8;
	setp.ge.s32 	%p1, %r1, %r5;
	@%p1 bra 	$L__BB2_4;
	cvta.to.global.u64 	%rd12, %rd5;
	cvta.to.global.u64 	%rd13, %rd6;
	cvta.to.global.u64 	%rd14, %rd7;
	cvta.to.global.u64 	%rd15, %rd8;
	mul.wide.s32 	%rd16, %r1, 4;
	add.s64 	%rd17, %rd12, %rd16;
	ld.global.u32 	%r9, [%rd17];
	add.s64 	%rd2, %rd13, %rd16;
	add.s64 	%rd18, %rd14, %rd16;
	ld.global.u32 	%r2, [%rd18];
	add.s64 	%rd3, %rd15, %rd16;
	mul.wide.s32 	%rd19, %r9, 4;
	add.s64 	%rd20, %rd1, %rd19;
	ld.global.u32 	%r10, [%rd20];
	setp.gt.s32 	%p2, %r10, %r2;
	@%p2 bra 	$L__BB2_4;
	ld.global.u32 	%r11, [%rd3];
	ld.global.u32 	%r3, [%rd2];
	add.s32 	%r4, %r11, %r2;
	mul.wide.s32 	%rd21, %r3, 4;
	add.s64 	%rd4, %rd1, %rd21;
	ld.global.u32 	%r12, [%rd4];
	setp.ge.s32 	%p3, %r4, %r12;
	@%p3 bra 	$L__BB2_4;
	atom.global.min.s32 	%r13, [%rd4], %r4;
	cvta.to.global.u64 	%rd22, %rd10;
	add.s64 	%rd24, %rd22, %rd21;
	mov.b32 	%r14, 1;
	st.global.u32 	[%rd24], %r14;
	cvta.to.global.u64 	%rd25, %rd9;
	mov.b16 	%rs1, 1;
	st.global.u8 	[%rd25], %rs1;
$L__BB2_4:
	ret;

}
	// .globl	_Z15passiveToActiveiPiS_
.visible .entry _Z15passiveToActiveiPiS_(
	.param .u32 _Z15passiveToActiveiPiS__param_0,
	.param .u64 .ptr .align 1 _Z15passiveToActiveiPiS__param_1,
	.param .u64 .ptr .align 1 _Z15passiveToActiveiPiS__param_2
)
{
	.reg .pred 	%p<3>;
	.reg .b32 	%r<9>;
	.reg .b64 	%rd<9>;

	ld.param.u32 	%r2, [_Z15passiveToActiveiPiS__param_0];
	ld.param.u64 	%rd2, [_Z15passiveToActiveiPiS__param_1];
	ld.param.u64 	%rd3, [_Z15passiveToActiveiPiS__param_2];
	mov.u32 	%r3, %ctaid.x;
	mov.u32 	%r4, %ntid.x;
	mov.u32 	%r5, %tid.x;
	mad.lo.s32 	%r1, %r3, %r4, %r5;
	setp.ge.s32 	%p1, %r1, %r2;
	@%p1 bra 	$L__BB3_3;
	cvta.to.global.u64 	%rd4, %rd3;
	mul.wide.s32 	%rd5, %r1, 4;
	add.s64 	%rd1, %rd4, %rd5;
	ld.global.u32 	%r6, [%rd1];
	setp.ne.s32 	%p2, %r6, 1;
	@%p2 bra 	$L__BB3_3;
	mov.b32 	%r7, 0;
	st.global.u32 	[%rd1], %r7;
	cvta.to.global.u64 	%rd6, %rd2;
	add.s64 	%rd8, %rd6, %rd5;
	mov.b32 	%r8, 1;
	st.global.u32 	[%rd8], %r8;
$L__BB3_3:
	ret;

}
	// .globl	_Z15activeToPassiveiPi
.visible .entry _Z15activeToPassiveiPi(
	.param .u32 _Z15activeToPassiveiPi_param_0,
	.param .u64 .ptr .align 1 _Z15activeToPassiveiPi_param_1
)
{
	.reg .pred 	%p<3>;
	.reg .b32 	%r<8>;
	.reg .b64 	%rd<5>;

	ld.param.u32 	%r2, [_Z15activeToPassiveiPi_param_0];
	ld.param.u64 	%rd2, [_Z15activeToPassiveiPi_param_1];
	mov.u32 	%r3, %ctaid.x;
	mov.u32 	%r4, %ntid.x;
	mov.u32 	%r5, %tid.x;
	mad.lo.s32 	%r1, %r3, %r4, %r5;
	setp.ge.s32 	%p1, %r1, %r2;
	@%p1 bra 	$L__BB4_3;
	cvta.to.global.u64 	%rd3, %rd2;
	mul.wide.s32 	%rd4, %r1, 4;
	add.s64 	%rd1, %rd3, %rd4;
	ld.global.u32 	%r6, [%rd1];
	setp.ne.s32 	%p2, %r6, 1;
	@%p2 bra 	$L__BB4_3;
	mov.b32 	%r7, 0;
	st.global.u32 	[%rd1], %r7;
$L__BB4_3:
	ret;

}


// ===== COMPILED SASS (sm_100) =====

	.target	sm_100

	.elftype	@"ET_EXEC"


//--------------------- .note.nv.tkinfo           --------------------------
	.section	.note.nv.tkinfo,"",@"SHT_NOTE"
	.sectionflags	@"SHF_NOTE_NV_TKINFO"
	.tkinfo
        /*0018*/ 	.word	0x00000002
        /*0030*/ 	.string	""
        /*0030*/ 	.string	"ptxas"
        /*0030*/ 	.string	"Cuda compilation tools, release 13.0, V13.0.88"
        /*0030*/ 	.string	"Build cuda_13.0.r13.0/compiler.36424714_0"
        /*0030*/ 	.string	"-arch sm_100 -m 64 "



//--------------------- .note.nv.cuinfo           --------------------------
	.section	.note.nv.cuinfo,"",@"SHT_NOTE"
	.sectionflags	@"SHF_NOTE_NV_CUINFO"
        /*0018*/ 	.short	0x0002
        /*001a*/ 	.short	0x0064
        /*001c*/ 	.short	0x0082
	.zero		2


//--------------------- .nv.info                  --------------------------
	.section	.nv.info,"",@"SHT_CUDA_INFO"
	.align	4


	//----- nvinfo : EIATTR_REGCOUNT
	.align		4
        /*0000*/ 	.byte	0x04, 0x2f
        /*0002*/ 	.short	(.L_1 - .L_0)
	.align		4
.L_0:
        /*0004*/ 	.word	index@(_Z13processEdges2iPiS_S_S_S_PbS0_S0_)
        /*0008*/ 	.word	0x00000010


	//----- nvinfo : EIATTR_FRAME_SIZE
	.align		4
.L_1:
        /*000c*/ 	.byte	0x04, 0x11
        /*000e*/ 	.short	(.L_3 - .L_2)
	.align		4
.L_2:
        /*0010*/ 	.word	index@(_Z13processEdges2iPiS_S_S_S_PbS0_S0_)
        /*0014*/ 	.word	0x00000000


	//----- nvinfo : EIATTR_REGCOUNT
	.align		4
.L_3:
        /*0018*/ 	.byte	0x04, 0x2f
        /*001a*/ 	.short	(.L_5 - .L_4)
	.align		4
.L_4:
        /*001c*/ 	.word	index@(_Z13processEdges1iPiS_S_S_S_PbS0_S0_)
        /*0020*/ 	.word	0x00000010


	//----- nvinfo : EIATTR_FRAME_SIZE
	.align		4
.L_5:
        /*0024*/ 	.byte	0x04, 0x11
        /*0026*/ 	.short	(.L_7 - .L_6)
	.align		4
.L_6:
        /*0028*/ 	.word	index@(_Z13processEdges1iPiS_S_S_S_PbS0_S0_)
        /*002c*/ 	.word	0x00000000


	//----- nvinfo : EIATTR_REGCOUNT
	.align		4
.L_7:
        /*0030*/ 	.byte	0x04, 0x2f
        /*0032*/ 	.short	(.L_9 - .L_8)
	.align		4
.L_8:
        /*0034*/ 	.word	index@(_Z12processEdgesiPiS_S_S_S_PbS_S_)
        /*0038*/ 	.word	0x00000010


	//----- nvinfo : EIATTR_FRAME_SIZE
	.align		4
.L_9:
        /*003c*/ 	.byte	0x04, 0x11
        /*003e*/ 	.short	(.L_11 - .L_10)
	.align		4
.L_10:
        /*0040*/ 	.word	index@(_Z12processEdgesiPiS_S_S_S_PbS_S_)
        /*0044*/ 	.word	0x00000000


	//----- nvinfo : EIATTR_REGCOUNT
	.align		4
.L_11:
        /*0048*/ 	.byte	0x04, 0x2f
        /*004a*/ 	.short	(.L_13 - .L_12)
	.align		4
.L_12:
        /*004c*/ 	.word	index@(_Z15passiveToActiveiPiS_)
        /*0050*/ 	.word	0x0000000c


	//----- nvinfo : EIATTR_FRAME_SIZE
	.align		4
.L_13:
        /*0054*/ 	.byte	0x04, 0x11
        /*0056*/ 	.short	(.L_15 - .L_14)
	.align		4
.L_14:
        /*0058*/ 	.word	index@(_Z15passiveToActiveiPiS_)
        /*005c*/ 	.word	0x00000000


	//----- nvinfo : EIATTR_REGCOUNT
	.align		4
.L_15:
        /*0060*/ 	.byte	0x04, 0x2f
        /*0062*/ 	.short	(.L_17 - .L_16)
	.align		4
.L_16:
        /*0064*/ 	.word	index@(_Z15activeToPassiveiPi)
        /*0068*/ 	.word	0x00000008


	//----- nvinfo : EIATTR_FRAME_SIZE
	.align		4
.L_17:
        /*006c*/ 	.byte	0x04, 0x11
        /*006e*/ 	.short	(.L_19 - .L_18)
	.align		4
.L_18:
        /*0070*/ 	.word	index@(_Z15activeToPassiveiPi)
        /*0074*/ 	.word	0x00000000


	//----- nvinfo : EIATTR_MIN_STACK_SIZE
	.align		4
.L_19:
        /*0078*/ 	.byte	0x04, 0x12
        /*007a*/ 	.short	(.L_21 - .L_20)
	.align		4
.L_20:
        /*007c*/ 	.word	index@(_Z15activeToPassiveiPi)
        /*0080*/ 	.word	0x00000000


	//----- nvinfo : EIATTR_MIN_STACK_SIZE
	.align		4
.L_21:
        /*0084*/ 	.byte	0x04, 0x12
        /*0086*/ 	.short	(.L_23 - .L_22)
	.align		4
.L_22:
        /*0088*/ 	.word	index@(_Z15passiveToActiveiPiS_)
        /*008c*/ 	.word	0x00000000


	//----- nvinfo : EIATTR_MIN_STACK_SIZE
	.align		4
.L_23:
        /*0090*/ 	.byte	0x04, 0x12
        /*0092*/ 	.short	(.L_25 - .L_24)
	.align		4
.L_24:
        /*0094*/ 	.word	index@(_Z12processEdgesiPiS_S_S_S_PbS_S_)
        /*0098*/ 	.word	0x00000000


	//----- nvinfo : EIATTR_MIN_STACK_SIZE
	.align		4
.L_25:
        /*009c*/ 	.byte	0x04, 0x12
        /*009e*/ 	.short	(.L_27 - .L_26)
	.align		4
.L_26:
        /*00a0*/ 	.word	index@(_Z13processEdges1iPiS_S_S_S_PbS0_S0_)
        /*00a4*/ 	.word	0x00000000


	//----- nvinfo : EIATTR_MIN_STACK_SIZE
	.align		4
.L_27:
        /*00a8*/ 	.byte	0x04, 0x12
        /*00aa*/ 	.short	(.L_29 - .L_28)
	.align		4
.L_28:
        /*00ac*/ 	.word	index@(_Z13processEdges2iPiS_S_S_S_PbS0_S0_)
        /*00b0*/ 	.word	0x00000000
.L_29:


//--------------------- .nv.compat                --------------------------
	.section	.nv.compat,"",@"SHT_CUDA_COMPAT_INFO"
	.align	4
        /*0000*/ 	.byte	0x02, 0x09, 0x00, 0x00, 0x02, 0x02, 0x01, 0x00, 0x02, 0x05, 0x05, 0x00, 0x03, 0x07, 0x01, 0x01
        /*0010*/ 	.byte	0x02, 0x03, 0x00, 0x00, 0x02, 0x06, 0x01, 0x00, 0x04, 0x0b, 0x08, 0x00, 0x09, 0x00, 0x00, 0x00
        /*0020*/ 	.byte	0x00, 0x00, 0x00, 0x00


//--------------------- .nv.info._Z15activeToPassiveiPi --------------------------
	.section	.nv.info._Z15activeToPassiveiPi,"",@"SHT_CUDA_INFO"
	.sectionflags	@""
	.align	4


	//----- nvinfo : EIATTR_CUDA_API_VERSION
	.align		4
        /*0000*/ 	.byte	0x04, 0x37
        /*0002*/ 	.short	(.L_31 - .L_30)
.L_30:
        /*0004*/ 	.word	0x00000082


	//----- nvinfo : EIATTR_KPARAM_INFO
	.align		4
.L_31:
        /*0008*/ 	.byte	0x04, 0x17
        /*000a*/ 	.short	(.L_33 - .L_32)
.L_32:
        /*000c*/ 	.word	0x00000000
        /*0010*/ 	.short	0x0001
        /*0012*/ 	.short	0x0008
        /*0014*/ 	.byte	0x00, 0xf5, 0x21, 0x00


	//----- nvinfo : EIATTR_KPARAM_INFO
	.align		4
.L_33:
        /*0018*/ 	.byte	0x04, 0x17
        /*001a*/ 	.short	(.L_35 - .L_34)
.L_34:
        /*001c*/ 	.word	0x00000000
        /*0020*/ 	.short	0x0000
        /*0022*/ 	.short	0x0000
        /*0024*/ 	.byte	0x00, 0xf0, 0x11, 0x00


	//----- nvinfo : EIATTR_SPARSE_MMA_MASK
	.align		4
.L_35:
        /*0028*/ 	.byte	0x03, 0x50
        /*002a*/ 	.short	0x0000


	//----- nvinfo : EIATTR_MAXREG_COUNT
	.align		4
        /*002c*/ 	.byte	0x03, 0x1b
        /*002e*/ 	.short	0x00ff


	//----- nvinfo : EIATTR_MERCURY_ISA_VERSION
	.align		4
        /*0030*/ 	.byte	0x03, 0x5f
        /*0032*/ 	.short	0x0101


	//----- nvinfo : EIATTR_VRC_CTA_INIT_COUNT
	.align		4
        /*0034*/ 	.byte	0x02, 0x4a
	.zero		1
	.zero		1


	//----- nvinfo : EIATTR_EXIT_INSTR_OFFSETS
	.align		4
        /*0038*/ 	.byte	0x04, 0x1c
        /*003a*/ 	.short	(.L_37 - .L_36)


	//   ....[0]....
.L_36:
        /*003c*/ 	.word	0x00000070


	//   ....[1]....
        /*0040*/ 	.word	0x000000d0


	//   ....[2]....
        /*0044*/ 	.word	0x000000f0


	//----- nvinfo : EIATTR_CBANK_PARAM_SIZE
	.align		4
.L_37:
        /*0048*/ 	.byte	0x03, 0x19
        /*004a*/ 	.short	0x0010


	//----- nvinfo : EIATTR_PARAM_CBANK
	.align		4
        /*004c*/ 	.byte	0x04, 0x0a
        /*004e*/ 	.short	(.L_39 - .L_38)
	.align		4
.L_38:
        /*0050*/ 	.word	index@(.nv.constant0._Z15activeToPassiveiPi)
        /*0054*/ 	.short	0x0380
        /*0056*/ 	.short	0x0010


	//----- nvinfo : EIATTR_SW_WAR
	.align		4
.L_39:
        /*0058*/ 	.byte	0x04, 0x36
        /*005a*/ 	.short	(.L_41 - .L_40)
.L_40:
        /*005c*/ 	.word	0x00000008
.L_41:


//--------------------- .nv.info._Z15passiveToActiveiPiS_ --------------------------
	.section	.nv.info._Z15passiveToActiveiPiS_,"",@"SHT_CUDA_INFO"
	.sectionflags	@""
	.align	4


	//----- nvinfo : EIATTR_CUDA_API_VERSION
	.align		4
        /*0000*/ 	.byte	0x04, 0x37
        /*0002*/ 	.short	(.L_43 - .L_42)
.L_42:
        /*0004*/ 	.word	0x00000082


	//----- nvinfo : EIATTR_KPARAM_INFO
	.align		4
.L_43:
        /*0008*/ 	.byte	0x04, 0x17
        /*000a*/ 	.short	(.L_45 - .L_44)
.L_44:
        /*000c*/ 	.word	0x00000000
        /*0010*/ 	.short	0x0002
        /*0012*/ 	.short	0x0010
        /*0014*/ 	.byte	0x00, 0xf5, 0x21, 0x00


	//----- nvinfo : EIATTR_KPARAM_INFO
	.align		4
.L_45:
        /*0018*/ 	.byte	0x04, 0x17
        /*001a*/ 	.short	(.L_47 - .L_46)
.L_46:
        /*001c*/ 	.word	0x00000000
        /*0020*/ 	.short	0x0001
        /*0022*/ 	.short	0x0008
        /*0024*/ 	.byte	0x00, 0xf5, 0x21, 0x00


	//----- nvinfo : EIATTR_KPARAM_INFO
	.align		4
.L_47:
        /*0028*/ 	.byte	0x04, 0x17
        /*002a*/ 	.short	(.L_49 - .L_48)
.L_48:
        /*002c*/ 	.word	0x00000000
        /*0030*/ 	.short	0x0000
        /*0032*/ 	.short	0x0000
        /*0034*/ 	.byte	0x00, 0xf0, 0x11, 0x00


	//----- nvinfo : EIATTR_SPARSE_MMA_MASK
	.align		4
.L_49:
        /*0038*/ 	.byte	0x03, 0x50
        /*003a*/ 	.short	0x0000


	//----- nvinfo : EIATTR_MAXREG_COUNT
	.align		4
        /*003c*/ 	.byte	0x03, 0x1b
        /*003e*/ 	.short	0x00ff


	//----- nvinfo : EIATTR_MERCURY_ISA_VERSION
	.align		4
        /*0040*/ 	.byte	0x03, 0x5f
        /*0042*/ 	.short	0x0101


	//----- nvinfo : EIATTR_VRC_CTA_INIT_COUNT
	.align		4
        /*0044*/ 	.byte	0x02, 0x4a
	.zero		1
	.zero		1


	//----- nvinfo : EIATTR_EXIT_INSTR_OFFSETS
	.align		4
        /*0048*/ 	.byte	0x04, 0x1c
        /*004a*/ 	.short	(.L_51 - .L_50)


	//   ....[0]....
.L_50:
        /*004c*/ 	.word	0x00000070


	//   ....[1]....
        /*0050*/ 	.word	0x000000d0


	//   ....[2]....
        /*0054*/ 	.word	0x00000130


	//----- nvinfo : EIATTR_CBANK_PARAM_SIZE
	.align		4
.L_51:
        /*0058*/ 	.byte	0x03, 0x19
        /*005a*/ 	.short	0x0018


	//----- nvinfo : EIATTR_PARAM_CBANK
	.align		4
        /*005c*/ 	.byte	0x04, 0x0a
        /*005e*/ 	.short	(.L_53 - .L_52)
	.align		4
.L_52:
        /*0060*/ 	.word	index@(.nv.constant0._Z15passiveToActiveiPiS_)
        /*0064*/ 	.short	0x0380
        /*0066*/ 	.short	0x0018


	//----- nvinfo : EIATTR_SW_WAR
	.align		4
.L_53:
        /*0068*/ 	.byte	0x04, 0x36
        /*006a*/ 	.short	(.L_55 - .L_54)
.L_54:
        /*006c*/ 	.word	0x00000008
.L_55:


//--------------------- .nv.info._Z12processEdgesiPiS_S_S_S_PbS_S_ --------------------------
	.section	.nv.info._Z12processEdgesiPiS_S_S_S_PbS_S_,"",@"SHT_CUDA_INFO"
	.sectionflags	@""
	.align	4


	//----- nvinfo : EIATTR_CUDA_API_VERSION
	.align		4
        /*0000*/ 	.byte	0x04, 0x37
        /*0002*/ 	.short	(.L_57 - .L_56)
.L_56:
        /*0004*/ 	.word	0x00000082


	//----- nvinfo : EIATTR_KPARAM_INFO
	.align		4
.L_57:
        /*0008*/ 	.byte	0x04, 0x17
        /*000a*/ 	.short	(.L_59 - .L_58)
.L_58:
        /*000c*/ 	.word	0x00000000
        /*0010*/ 	.short	0x0008
        /*0012*/ 	.short	0x0040
        /*0014*/ 	.byte	0x00, 0xf5, 0x21, 0x00


	//----- nvinfo : EIATTR_KPARAM_INFO
	.align		4
.L_59:
        /*0018*/ 	.byte	0x04, 0x17
        /*001a*/ 	.short	(.L_61 - .L_60)
.L_60:
        /*001c*/ 	.word	0x00000000
        /*0020*/ 	.short	0x0007
        /*0022*/ 	.short	0x0038
        /*0024*/ 	.byte	0x00, 0xf5, 0x21, 0x00


	//----- nvinfo : EIATTR_KPARAM_INFO
	.align		4
.L_61:
        /*0028*/ 	.byte	0x04, 0x17
        /*002a*/ 	.short	(.L_63 - .L_62)
.L_62:
        /*002c*/ 	.word	0x00000000
        /*0030*/ 	.short	0x0006
        /*0032*/ 	.short	0x0030
        /*0034*/ 	.byte	0x00, 0xf5, 0x21, 0x00


	//----- nvinfo : EIATTR_KPARAM_INFO
	.align		4
.L_63:
        /*0038*/ 	.byte	0x04, 0x17
        /*003a*/ 	.short	(.L_65 - .L_64)
.L_64:
        /*003c*/ 	.word	0x00000000
        /*0040*/ 	.short	0x0005
        /*0042*/ 	.short	0x0028
        /*0044*/ 	.byte	0x00, 0xf5, 0x21, 0x00


	//----- nvinfo : EIATTR_KPARAM_INFO
	.align		4
.L_65:
        /*0048*/ 	.byte	0x04, 0x17
        /*004a*/ 	.short	(.L_67 - .L_66)
.L_66:
        /*004c*/ 	.word	0x00000000
        /*0050*/ 	.short	0x0004
        /*0052*/ 	.short	0x0020
        /*0054*/ 	.byte	0x00, 0xf5, 0x21, 0x00


	//----- nvinfo : EIATTR_KPARAM_INFO
	.align		4
.L_67:
        /*0058*/ 	.byte	0x04, 0x17
        /*005a*/ 	.short	(.L_69 - .L_68)
.L_68:
        /*005c*/ 	.word	0x00000000
        /*0060*/ 	.short	0x0003
        /*0062*/ 	.short	0x0018
        /*0064*/ 	.byte	0x00, 0xf5, 0x21, 0x00


	//----- nvinfo : EIATTR_KPARAM_INFO
	.align		4
.L_69:
        /*0068*/ 	.byte	0x04, 0x17
        /*006a*/ 	.short	(.L_71 - .L_70)
.L_70:
        /*006c*/ 	.word	0x00000000
        /*0070*/ 	.short	0x0002
        /*0072*/ 	.short	0x0010
        /*0074*/ 	.byte	0x00, 0xf5, 0x21, 0x00


	//----- nvinfo : EIATTR_KPARAM_INFO
	.align		4
.L_71:
        /*0078*/ 	.byte	0x04, 0x17
        /*007a*/ 	.short	(.L_73 - .L_72)
.L_72:
        /*007c*/ 	.word	0x00000000
        /*0080*/ 	.short	0x0001
        /*0082*/ 	.short	0x0008
        /*0084*/ 	.byte	0x00, 0xf5, 0x21, 0x00


	//----- nvinfo : EIATTR_KPARAM_INFO
	.align		4
.L_73:
        /*0088*/ 	.byte	0x04, 0x17
        /*008a*/ 	.short	(.L_75 - .L_74)
.L_74:
        /*008c*/ 	.word	0x00000000
        /*0090*/ 	.short	0x0000
        /*0092*/ 	.short	0x0000
        /*0094*/ 	.byte	0x00, 0xf0, 0x11, 0x00


	//----- nvinfo : EIATTR_SPARSE_MMA_MASK
	.align		4
.L_75:
        /*0098*/ 	.byte	0x03, 0x50
        /*009a*/ 	.short	0x0000


	//----- nvinfo : EIATTR_MAXREG_COUNT
	.align		4
        /*009c*/ 	.byte	0x03, 0x1b
        /*009e*/ 	.short	0x00ff


	//----- nvinfo : EIATTR_MERCURY_ISA_VERSION
	.align		4
        /*00a0*/ 	.byte	0x03, 0x5f
        /*00a2*/ 	.short	0x0101


	//----- nvinfo : EIATTR_VRC_CTA_INIT_COUNT
	.align		4
        /*00a4*/ 	.byte	0x02, 0x4a
	.zero		1
	.zero		1


	//----- nvinfo : EIATTR_EXIT_INSTR_OFFSETS
	.align		4
        /*00a8*/ 	.byte	0x04, 0x1c
        /*00aa*/ 	.short	(.L_77 - .L_76)


	//   ....[0]....
.L_76:
        /*00ac*/ 	.word	0x00000070


	//   ....[1]....
        /*00b0*/ 	.word	0x00000150


	//   ....[2]....
        /*00b4*/ 	.word	0x000001e0


	//   ....[3]....
        /*00b8*/ 	.word	0x00000270


	//----- nvinfo : EIATTR_CBANK_PARAM_SIZE
	.align		4
.L_77:
        /*00bc*/ 	.byte	0x03, 0x19
        /*00be*/ 	.short	0x0048


	//----- nvinfo : EIATTR_PARAM_CBANK
	.align		4
        /*00c0*/ 	.byte	0x04, 0x0a
        /*00c2*/ 	.short	(.L_79 - .L_78)
	.align		4
.L_78:
        /*00c4*/ 	.word	index@(.nv.constant0._Z12processEdgesiPiS_S_S_S_PbS_S_)
        /*00c8*/ 	.short	0x0380
        /*00ca*/ 	.short	0x0048


	//----- nvinfo : EIATTR_SW_WAR
	.align		4
.L_79:
        /*00cc*/ 	.byte	0x04, 0x36
        /*00ce*/ 	.short	(.L_81 - .L_80)
.L_80:
        /*00d0*/ 	.word	0x00000008
.L_81:


//--------------------- .nv.info._Z13processEdges1iPiS_S_S_S_PbS0_S0_ --------------------------
	.section	.nv.info._Z13processEdges1iPiS_S_S_S_PbS0_S0_,"",@"SHT_CUDA_INFO"
	.sectionflags	@""
	.align	4


	//----- nvinfo : EIATTR_CUDA_API_VERSION
	.align		4
        /*0000*/ 	.byte	0x04, 0x37
        /*0002*/ 	.short	(.L_83 - .L_82)
.L_82:
        /*0004*/ 	.word	0x00000082


	//----- nvinfo : EIATTR_KPARAM_INFO
	.align		4
.L_83:
        /*0008*/ 	.byte	0x04, 0x17
        /*000a*/ 	.short	(.L_85 - .L_84)
.L_84:
        /*000c*/ 	.word	0x00000000
        /*0010*/ 	.short	0x0008
        /*0012*/ 	.short	0x0040
        /*0014*/ 	.byte	0x00, 0xf5, 0x21, 0x00


	//----- nvinfo : EIATTR_KPARAM_INFO
	.align		4
.L_85:
        /*0018*/ 	.byte	0x04, 0x17
        /*001a*/ 	.short	(.L_87 - .L_86)
.L_86:
        /*001c*/ 	.word	0x00000000
        /*0020*/ 	.short	0x0007
        /*0022*/ 	.short	0x0038
        /*0024*/ 	.byte	0x00, 0xf5, 0x21, 0x00


	//----- nvinfo : EIATTR_KPARAM_INFO
	.align		4
.L_87:
        /*0028*/ 	.byte	0x04, 0x17
        /*002a*/ 	.short	(.L_89 - .L_88)
.L_88:
        /*002c*/ 	.word	0x00000000
        /*0030*/ 	.short	0x0006
        /*0032*/ 	.short	0x0030
        /*0034*/ 	.byte	0x00, 0xf5, 0x21, 0x00


	//----- nvinfo : EIATTR_KPARAM_INFO
	.align		4
.L_89:
        /*0038*/ 	.byte	0x04, 0x17
        /*003a*/ 	.short	(.L_91 - .L_90)
.L_90:
        /*003c*/ 	.word	0x00000000
        /*0040*/ 	.short	0x0005
        /*0042*/ 	.short	0x0028
        /*0044*/ 	.byte	0x00, 0xf5, 0x21, 0x00


	//----- nvinfo : EIATTR_KPARAM_INFO
	.align		4
.L_91:
        /*0048*/ 	.byte	0x04, 0x17
        /*004a*/ 	.short	(.L_93 - .L_92)
.L_92:
        /*004c*/ 	.word	0x00000000
        /*0050*/ 	.short	0x0004
        /*0052*/ 	.short	0x0020
        /*0054*/ 	.byte	0x00, 0xf5, 0x21, 0x00


	//----- nvinfo : EIATTR_KPARAM_INFO
	.align		4
.L_93:
        /*0058*/ 	.byte	0x04, 0x17
        /*005a*/ 	.short	(.L_95 - .L_94)
.L_94:
        /*005c*/ 	.word	0x00000000
        /*0060*/ 	.short	0x0003
        /*0062*/ 	.short	0x0018
        /*0064*/ 	.byte	0x00, 0xf5, 0x21, 0x00


	//----- nvinfo : EIATTR_KPARAM_INFO
	.align		4
.L_95:
        /*0068*/ 	.byte	0x04, 0x17
        /*006a*/ 	.short	(.L_97 - .L_96)
.L_96:
        /*006c*/ 	.word	0x00000000
        /*0070*/ 	.short	0x0002
        /*0072*/ 	.short	0x0010
        /*0074*/ 	.byte	0x00, 0xf5, 0x21, 0x00


	//----- nvinfo : EIATTR_KPARAM_INFO
	.align		4
.L_97:
        /*0078*/ 	.byte	0x04, 0x17
        /*007a*/ 	.short	(.L_99 - .L_98)
.L_98:
        /*007c*/ 	.word	0x00000000
        /*0080*/ 	.short	0x0001
        /*0082*/ 	.short	0x0008
        /*0084*/ 	.byte	0x00, 0xf5, 0x21, 0x00


	//----- nvinfo : EIATTR_KPARAM_INFO
	.align		4
.L_99:
        /*0088*/ 	.byte	0x04, 0x17
        /*008a*/ 	.short	(.L_101 - .L_100)
.L_100:
        /*008c*/ 	.word	0x00000000
        /*0090*/ 	.short	0x0000
        /*0092*/ 	.short	0x0000
        /*0094*/ 	.byte	0x00, 0xf0, 0x11, 0x00


	//----- nvinfo : EIATTR_SPARSE_MMA_MASK
	.align		4
.L_101:
        /*0098*/ 	.byte	0x03, 0x50
        /*009a*/ 	.short	0x0000


	//----- nvinfo : EIATTR_MAXREG_COUNT
	.align		4
        /*009c*/ 	.byte	0x03, 0x1b
        /*009e*/ 	.short	0x00ff


	//----- nvinfo : EIATTR_MERCURY_ISA_VERSION
	.align		4
        /*00a0*/ 	.byte	0x03, 0x5f
        /*00a2*/ 	.short	0x0101


	//----- nvinfo : EIATTR_VRC_CTA_INIT_COUNT
	.align		4
        /*00a4*/ 	.byte	0x02, 0x4a
	.zero		1
	.zero		1


	//----- nvinfo : EIATTR_EXIT_INSTR_OFFSETS
	.align		4
        /*00a8*/ 	.byte	0x04, 0x1c
        /*00aa*/ 	.short	(.L_103 - .L_102)


	//   ....[0]....
.L_102:
        /*00ac*/ 	.word	0x00000070


	//   ....[1]....
        /*00b0*/ 	.word	0x00000110


	//   ....[2]....
        /*00b4*/ 	.word	0x00000140


	//   ....[3]....
        /*00b8*/ 	.word	0x000001d0


	//   ....[4]....
        /*00bc*/ 	.word	0x00000260


	//   ....[5]....
        /*00c0*/ 	.word	0x000002e0


	//----- nvinfo : EIATTR_CBANK_PARAM_SIZE
	.align		4
.L_103:
        /*00c4*/ 	.byte	0x03, 0x19
        /*00c6*/ 	.short	0x0048


	//----- nvinfo : EIATTR_PARAM_CBANK
	.align		4
        /*00c8*/ 	.byte	0x04, 0x0a
        /*00ca*/ 	.short	(.L_105 - .L_104)
	.align		4
.L_104:
        /*00cc*/ 	.word	index@(.nv.constant0._Z13processEdges1iPiS_S_S_S_PbS0_S0_)
        /*00d0*/ 	.short	0x0380
        /*00d2*/ 	.short	0x0048


	//----- nvinfo : EIATTR_SW_WAR
	.align		4
.L_105:
        /*00d4*/ 	.byte	0x04, 0x36
        /*00d6*/ 	.short	(.L_107 - .L_106)
.L_106:
        /*00d8*/ 	.word	0x00000008
.L_107:


//--------------------- .nv.info._Z13processEdges2iPiS_S_S_S_PbS0_S0_ --------------------------
	.section	.nv.info._Z13processEdges2iPiS_S_S_S_PbS0_S0_,"",@"SHT_CUDA_INFO"
	.sectionflags	@""
	.align	4


	//----- nvinfo : EIATTR_CUDA_API_VERSION
	.align		4
        /*0000*/ 	.byte	0x04, 0x37
        /*0002*/ 	.short	(.L_109 - .L_108)
.L_108:
        /*0004*/ 	.word	0x00000082


	//----- nvinfo : EIATTR_KPARAM_INFO
	.align		4
.L_109:
        /*0008*/ 	.byte	0x04, 0x17
        /*000a*/ 	.short	(.L_111 - .L_110)
.L_110:
        /*000c*/ 	.word	0x00000000
        /*0010*/ 	.short	0x0008
        /*0012*/ 	.short	0x0040
        /*0014*/ 	.byte	0x00, 0xf5, 0x21, 0x00


	//----- nvinfo : EIATTR_KPARAM_INFO
	.align		4
.L_111:
        /*0018*/ 	.byte	0x04, 0x17
        /*001a*/ 	.short	(.L_113 - .L_112)
.L_112:
        /*001c*/ 	.word	0x00000000
        /*0020*/ 	.short	0x0007
        /*0022*/ 	.short	0x0038
        /*0024*/ 	.byte	0x00, 0xf5, 0x21, 0x00


	//----- nvinfo : EIATTR_KPARAM_INFO
	.align		4
.L_113:
        /*0028*/ 	.byte	0x04, 0x17
        /*002a*/ 	.short	(.L_115 - .L_114)
.L_114:
        /*002c*/ 	.word	0x00000000
        /*0030*/ 	.short	0x0006
        /*0032*/ 	.short	0x0030
        /*0034*/ 	.byte	0x00, 0xf5, 0x21, 0x00


	//----- nvinfo : EIATTR_KPARAM_INFO
	.align		4
.L_115:
        /*0038*/ 	.byte	0x04, 0x17
        /*003a*/ 	.short	(.L_117 - .L_116)
.L_116:
        /*003c*/ 	.word	0x00000000
        /*0040*/ 	.short	0x0005
        /*0042*/ 	.short	0x0028
        /*0044*/ 	.byte	0x00, 0xf5, 0x21, 0x00


	//----- nvinfo : EIATTR_KPARAM_INFO
	.align		4
.L_117:
        /*0048*/ 	.byte	0x04, 0x17
        /*004a*/ 	.short	(.L_119 - .L_118)
.L_118:
        /*004c*/ 	.word	0x00000000
        /*0050*/ 	.short	0x0004
        /*0052*/ 	.short	0x0020
        /*0054*/ 	.byte	0x00, 0xf5, 0x21, 0x00


	//----- nvinfo : EIATTR_KPARAM_INFO
	.align		4
.L_119:
        /*0058*/ 	.byte	0x04, 0x17
        /*005a*/ 	.short	(.L_121 - .L_120)
.L_120:
        /*005c*/ 	.word	0x00000000
        /*0060*/ 	.short	0x0003
        /*0062*/ 	.short	0x0018
        /*0064*/ 	.byte	0x00, 0xf5, 0x21, 0x00


	//----- nvinfo : EIATTR_KPARAM_INFO
	.align		4
.L_121:
        /*0068*/ 	.byte	0x04, 0x17
        /*006a*/ 	.short	(.L_123 - .L_122)
.L_122:
        /*006c*/ 	.word	0x00000000
        /*0070*/ 	.short	0x0002
        /*0072*/ 	.short	0x0010
        /*0074*/ 	.byte	0x00, 0xf5, 0x21, 0x00


	//----- nvinfo : EIATTR_KPARAM_INFO
	.align		4
.L_123:
        /*0078*/ 	.byte	0x04, 0x17
        /*007a*/ 	.short	(.L_125 - .L_124)
.L_124:
        /*007c*/ 	.word	0x00000000
        /*0080*/ 	.short	0x0001
        /*0082*/ 	.short	0x0008
        /*0084*/ 	.byte	0x00, 0xf5, 0x21, 0x00


	//----- nvinfo : EIATTR_KPARAM_INFO
	.align		4
.L_125:
        /*0088*/ 	.byte	0x04, 0x17
        /*008a*/ 	.short	(.L_127 - .L_126)
.L_126:
        /*008c*/ 	.word	0x00000000
        /*0090*/ 	.short	0x0000
        /*0092*/ 	.short	0x0000
        /*0094*/ 	.byte	0x00, 0xf0, 0x11, 0x00


	//----- nvinfo : EIATTR_SPARSE_MMA_MASK
	.align		4
.L_127:
        /*0098*/ 	.byte	0x03, 0x50
        /*009a*/ 	.short	0x0000


	//----- nvinfo : EIATTR_MAXREG_COUNT
	.align		4
        /*009c*/ 	.byte	0x03, 0x1b
        /*009e*/ 	.short	0x00ff


	//----- nvinfo : EIATTR_MERCURY_ISA_VERSION
	.align		4
        /*00a0*/ 	.byte	0x03, 0x5f
        /*00a2*/ 	.short	0x0101


	//----- nvinfo : EIATTR_VRC_CTA_INIT_COUNT
	.align		4
        /*00a4*/ 	.byte	0x02, 0x4a
	.zero		1
	.zero		1


	//----- nvinfo : EIATTR_EXIT_INSTR_OFFSETS
	.align		4
        /*00a8*/ 	.byte	0x04, 0x1c
        /*00aa*/ 	.short	(.L_129 - .L_128)


	//   ....[0]....
.L_128:
        /*00ac*/ 	.word	0x00000070


	//   ....[1]....
        /*00b0*/ 	.word	0x00000110


	//   ....[2]....
        /*00b4*/ 	.word	0x00000140


	//   ....[3]....
        /*00b8*/ 	.word	0x000001d0


	//   ....[4]....
        /*00bc*/ 	.word	0x00000260


	//   ....[5]....
        /*00c0*/ 	.word	0x000002f0


	//----- nvinfo : EIATTR_CBANK_PARAM_SIZE
	.align		4
.L_129:
        /*00c4*/ 	.byte	0x03, 0x19
        /*00c6*/ 	.short	0x0048


	//----- nvinfo : EIATTR_PARAM_CBANK
	.align		4
        /*00c8*/ 	.byte	0x04, 0x0a
        /*00ca*/ 	.short	(.L_131 - .L_130)
	.align		4
.L_130:
        /*00cc*/ 	.word	index@(.nv.constant0._Z13processEdges2iPiS_S_S_S_PbS0_S0_)
        /*00d0*/ 	.short	0x0380
        /*00d2*/ 	.short	0x0048


	//----- nvinfo : EIATTR_SW_WAR
	.align		4
.L_131:
        /*00d4*/ 	.byte	0x04, 0x36
        /*00d6*/ 	.short	(.L_133 - .L_132)
.L_132:
        /*00d8*/ 	.word	0x00000008
.L_133:


//--------------------- .nv.callgraph             --------------------------
	.section	.nv.callgraph,"",@"SHT_CUDA_CALLGRAPH"
	.align	4
	.sectionentsize	8
	.align		4
        /*0000*/ 	.word	0x00000000
	.align		4
        /*0004*/ 	.word	0xffffffff
	.align		4
        /*0008*/ 	.word	0x00000000
	.align		4
        /*000c*/ 	.word	0xfffffffe
	.align		4
        /*0010*/ 	.word	0x00000000
	.align		4
        /*0014*/ 	.word	0xfffffffd
	.align		4
        /*0018*/ 	.word	0x00000000
	.align		4
        /*001c*/ 	.word	0xfffffffc


//--------------------- .text._Z15activeToPassiveiPi --------------------------
	.section	.text._Z15activeToPassiveiPi,"ax",@progbits
	.align	128
        .global         _Z15activeToPassiveiPi
        .type           _Z15activeToPassiveiPi,@function
        .size           _Z15activeToPassiveiPi,(.L_x_5 - _Z15activeToPassiveiPi)
        .other          _Z15activeToPassiveiPi,@"STO_CUDA_ENTRY STV_DEFAULT"
_Z15activeToPassiveiPi:
.text._Z15activeToPassiveiPi:
[----:B------:R-:W-:Y:S01]  /*0000*/  LDC R1, c[0x0][0x37c] ;  /* 0x0000df00ff017b82 */ /* 0x000fe20000000800 */
[----:B------:R-:W0:Y:S07]  /*0010*/  S2R R0, SR_TID.X ;  /* 0x0000000000007919 */ /* 0x000e2e0000002100 */
[----:B------:R-:W0:Y:S01]  /*0020*/  S2UR UR4, SR_CTAID.X ;  /* 0x00000000000479c3 */ /* 0x000e220000002500 */
[----:B------:R-:W1:Y:S07]  /*0030*/  LDCU UR5, c[0x0][0x380] ;  /* 0x00007000ff0577ac */ /* 0x000e6e0008000800 */
[----:B------:R-:W0:Y:S02]  /*0040*/  LDC R5, c[0x0][0x360] ;  /* 0x0000d800ff057b82 */ /* 0x000e240000000800 */
[----:B0-----:R-:W-:-:S05]  /*0050*/  IMAD R5, R5, UR4, R0 ;  /* 0x0000000405057c24 */ /* 0x001fca000f8e0200 */
[----:B-1----:R-:W-:-:S13]  /*0060*/  ISETP.GE.AND P0, PT, R5, UR5, PT ;  /* 0x0000000505007c0c */ /* 0x002fda000bf06270 */
[----:B------:R-:W-:Y:S05]  /*0070*/  @P0 EXIT ;  /* 0x000000000000094d */ /* 0x000fea0003800000 */
[----:B------:R-:W0:Y:S01]  /*0080*/  LDC.64 R2, c[0x0][0x388] ;  /* 0x0000e200ff027b82 */ /* 0x000e220000000a00 */
[----:B------:R-:W1:Y:S01]  /*0090*/  LDCU.64 UR4, c[0x0][0x358] ;  /* 0x00006b00ff0477ac */ /* 0x000e620008000a00 */
[----:B0-----:R-:W-:-:S05]  /*00a0*/  IMAD.WIDE R2, R5, 0x4, R2 ;  /* 0x0000000405027825 */ /* 0x001fca00078e0202 */
[----:B-1----:R-:W2:Y:S02]  /*00b0*/  LDG.E R0, desc[UR4][R2.64] ;  /* 0x0000000402007981 */ /* 0x002ea4000c1e1900 */
[----:B--2---:R-:W-:-:S13]  /*00c0*/  ISETP.NE.AND P0, PT, R0, 0x1, PT ;  /* 0x000000010000780c */ /* 0x004fda0003f05270 */
[----:B------:R-:W-:Y:S05]  /*00d0*/  @P0 EXIT ;  /* 0x000000000000094d */ /* 0x000fea0003800000 */
[----:B------:R-:W-:Y:S01]  /*00e0*/  STG.E desc[UR4][R2.64], RZ ;  /* 0x000000ff02007986 */ /* 0x000fe2000c101904 */
[----:B------:R-:W-:Y:S05]  /*00f0*/  EXIT ;  /* 0x000000000000794d */ /* 0x000fea0003800000 */
.L_x_0:
[----:B------:R-:W-:-:S00]  /*0100*/  BRA `(.L_x_0) ;  /* 0xfffffffc00fc7947 */ /* 0x000fc0000383ffff */
[----:B------:R-:W-:-:S00]  /*0110*/  NOP ;  /* 0x0000000000007918 */ /* 0x000fc00000000000 */
        /* <DEDUP_REMOVED lines=14> */
.L_x_5:


//--------------------- .text._Z15passiveToActiveiPiS_ --------------------------
	.section	.text._Z15passiveToActiveiPiS_,"ax",@progbits
	.align	128
        .global         _Z15passiveToActiveiPiS_
        .type           _Z15passiveToActiveiPiS_,@function
        .size           _Z15passiveToActiveiPiS_,(.L_x_6 - _Z15passiveToActiveiPiS_)
        .other          _Z15passiveToActiveiPiS_,@"STO_CUDA_ENTRY STV_DEFAULT"
_Z15passiveToActiveiPiS_:
.text._Z15passiveToActiveiPiS_:
        /* <DEDUP_REMOVED lines=14> */
[----:B------:R-:W0:Y:S01]  /*00e0*/  LDC.64 R4, c[0x0][0x388] ;  /* 0x0000e200ff047b82 */ /* 0x000e220000000a00 */
[----:B------:R-:W-:Y:S01]  /*00f0*/  HFMA2 R9, -RZ, RZ, 0, 5.9604644775390625e-08 ;  /* 0x00000001ff097431 */ /* 0x000fe200000001ff */
[----:B------:R-:W-:Y:S01]  /*0100*/  STG.E desc[UR4][R2.64], RZ ;  /* 0x000000ff02007986 */ /* 0x000fe2000c101904 */
[----:B0-----:R-:W-:-:S05]  /*0110*/  IMAD.WIDE R4, R7, 0x4, R4 ;  /* 0x0000000407047825 */ /* 0x001fca00078e0204 */
[----:B------:R-:W-:Y:S01]  /*0120*/  STG.E desc[UR4][R4.64], R9 ;  /* 0x0000000904007986 */ /* 0x000fe2000c101904 */
[----:B------:R-:W-:Y:S05]  /*0130*/  EXIT ;  /* 0x000000000000794d */ /* 0x000fea0003800000 */
.L_x_1:
        /* <DEDUP_REMOVED lines=12> */
.L_x_6:


//--------------------- .text._Z12processEdgesiPiS_S_S_S_PbS_S_ --------------------------
	.section	.text._Z12processEdgesiPiS_S_S_S_PbS_S_,"ax",@progbits
	.align	128
        .global         _Z12processEdgesiPiS_S_S_S_PbS_S_
        .type           _Z12processEdgesiPiS_S_S_S_PbS_S_,@function
        .size           _Z12processEdgesiPiS_S_S_S_PbS_S_,(.L_x_7 - _Z12processEdgesiPiS_S_S_S_PbS_S_)
        .other          _Z12processEdgesiPiS_S_S_S_PbS_S_,@"STO_CUDA_ENTRY STV_DEFAULT"
_Z12processEdgesiPiS_S_S_S_PbS_S_:
.text._Z12processEdgesiPiS_S_S_S_PbS_S_:
        /* <DEDUP_REMOVED lines=9> */
[----:B------:R-:W1:Y:S07]  /*0090*/  LDCU.64 UR4, c[0x0][0x358] ;  /* 0x00006b00ff0477ac */ /* 0x000e6e0008000a00 */
[----:B------:R-:W2:Y:S08]  /*00a0*/  LDC.64 R10, c[0x0][0x3a8] ;  /* 0x0000ea00ff0a7b82 */ /* 0x000eb00000000a00 */
[----:B------:R-:W3:Y:S01]  /*00b0*/  LDC.64 R6, c[0x0][0x398] ;  /* 0x0000e600ff067b82 */ /* 0x000ee20000000a00 */
[----:B0-----:R-:W-:-:S07]  /*00c0*/  IMAD.WIDE R2, R13, 0x4, R2 ;  /* 0x000000040d027825 */ /* 0x001fce00078e0202 */
[----:B------:R-:W0:Y:S01]  /*00d0*/  LDC.64 R4, c[0x0][0x390] ;  /* 0x0000e400ff047b82 */ /* 0x000e220000000a00 */
[----:B-1----:R-:W2:Y:S01]  /*00e0*/  LDG.E R3, desc[UR4][R2.64] ;  /* 0x0000000402037981 */ /* 0x002ea2000c1e1900 */
[----:B---3--:R-:W-:-:S05]  /*00f0*/  IMAD.WIDE R6, R13, 0x4, R6 ;  /* 0x000000040d067825 */ /* 0x008fca00078e0206 */
[----:B------:R-:W3:Y:S01]  /*0100*/  LDG.E R0, desc[UR4][R6.64] ;  /* 0x0000000406007981 */ /* 0x000ee2000c1e1900 */
[----:B--2---:R-:W-:-:S06]  /*0110*/  IMAD.WIDE R8, R3, 0x4, R10 ;  /* 0x0000000403087825 */ /* 0x004fcc00078e020a */
[----:B------:R-:W3:Y:S01]  /*0120*/  LDG.E R9, desc[UR4][R8.64] ;  /* 0x0000000408097981 */ /* 0x000ee2000c1e1900 */
[----:B0-----:R-:W-:Y:S01]  /*0130*/  IMAD.WIDE R4, R13, 0x4, R4 ;  /* 0x000000040d047825 */ /* 0x001fe200078e0204 */
[----:B---3--:R-:W-:-:S13]  /*0140*/  ISETP.GT.AND P0, PT, R9, R0, PT ;  /* 0x000000000900720c */ /* 0x008fda0003f04270 */
[----:B------:R-:W-:Y:S05]  /*0150*/  @P0 EXIT ;  /* 0x000000000000094d */ /* 0x000fea0003800000 */
[----:B------:R-:W2:Y:S01]  /*0160*/  LDG.E R9, desc[UR4][R4.64] ;  /* 0x0000000404097981 */ /* 0x000ea2000c1e1900 */
[----:B------:R-:W0:Y:S02]  /*0170*/  LDC.64 R2, c[0x0][0x3a0] ;  /* 0x0000e800ff027b82 */ /* 0x000e240000000a00 */
[----:B0-----:R-:W-:-:S06]  /*0180*/  IMAD.WIDE R2, R13, 0x4, R2 ;  /* 0x000000040d027825 */ /* 0x001fcc00078e0202 */
[----:B------:R-:W3:Y:S01]  /*0190*/  LDG.E R3, desc[UR4][R2.64] ;  /* 0x0000000402037981 */ /* 0x000ee2000c1e1900 */
[----:B--2---:R-:W-:-:S05]  /*01a0*/  IMAD.WIDE R6, R9, 0x4, R10 ;  /* 0x0000000409067825 */ /* 0x004fca00078e020a */
[----:B------:R-:W2:Y:S01]  /*01b0*/  LDG.E R8, desc[UR4][R6.64] ;  /* 0x0000000406087981 */ /* 0x000ea2000c1e1900 */
[----:B---3--:R-:W-:-:S04]  /*01c0*/  IADD3 R11, PT, PT, R0, R3, RZ ;  /* 0x00000003000b7210 */ /* 0x008fc80007ffe0ff */
[----:B--2---:R-:W-:-:S13]  /*01d0*/  ISETP.GE.AND P0, PT, R11, R8, PT ;  /* 0x000000080b00720c */ /* 0x004fda0003f06270 */
[----:B------:R-:W-:Y:S05]  /*01e0*/  @P0 EXIT ;  /* 0x000000000000094d */ /* 0x000fea0003800000 */
[----:B------:R-:W0:Y:S01]  /*01f0*/  LDC.64 R2, c[0x0][0x3c0] ;  /* 0x0000f000ff027b82 */ /* 0x000e220000000a00 */
[----:B------:R-:W-:Y:S01]  /*0200*/  REDG.E.MIN.S32.STRONG.GPU desc[UR4][R6.64], R11 ;  /* 0x0000000b0600798e */ /* 0x000fe2000c92e304 */
[----:B------:R-:W-:-:S06]  /*0210*/  HFMA2 R0, -RZ, RZ, 0, 5.9604644775390625e-08 ;  /* 0x00000001ff007431 */ /* 0x000fcc00000001ff */
[----:B------:R-:W1:Y:S01]  /*0220*/  LDC.64 R4, c[0x0][0x3b0] ;  /* 0x0000ec00ff047b82 */ /* 0x000e620000000a00 */
[----:B0-----:R-:W-:Y:S01]  /*0230*/  IMAD.WIDE R2, R9, 0x4, R2 ;  /* 0x0000000409027825 */ /* 0x001fe200078e0202 */
[----:B------:R-:W-:-:S05]  /*0240*/  MOV R9, 0x1 ;  /* 0x0000000100097802 */ /* 0x000fca0000000f00 */
[----:B------:R-:W-:Y:S04]  /*0250*/  STG.E desc[UR4][R2.64], R9 ;  /* 0x0000000902007986 */ /* 0x000fe8000c101904 */
[----:B-1----:R-:W-:Y:S01]  /*0260*/  STG.E.U8 desc[UR4][R4.64], R0 ;  /* 0x0000000004007986 */ /* 0x002fe2000c101104 */
[----:B------:R-:W-:Y:S05]  /*0270*/  EXIT ;  /* 0x000000000000794d */ /* 0x000fea0003800000 */
.L_x_2:
        /* <DEDUP_REMOVED lines=16> */
.L_x_7:


//--------------------- .text._Z13processEdges1iPiS_S_S_S_PbS0_S0_ --------------------------
	.section	.text._Z13processEdges1iPiS_S_S_S_PbS0_S0_,"ax",@progbits
	.align	128
        .global         _Z13processEdges1iPiS_S_S_S_PbS0_S0_
        .type           _Z13processEdges1iPiS_S_S_S_PbS0_S0_,@function
        .size           _Z13processEdges1iPiS_S_S_S_PbS0_S0_,(.L_x_8 - _Z13processEdges1iPiS_S_S_S_PbS0_S0_)
        .other          _Z13processEdges1iPiS_S_S_S_PbS0_S0_,@"STO_CUDA_ENTRY STV_DEFAULT"
_Z13processEdges1iPiS_S_S_S_PbS0_S0_:
.text._Z13processEdges1iPiS_S_S_S_PbS0_S0_:
        /* <DEDUP_REMOVED lines=10> */
[----:B------:R-:W2:Y:S01]  /*00a0*/  LDCU.64 UR6, c[0x0][0x3b8] ;  /* 0x00007700ff0677ac */ /* 0x000ea20008000a00 */
[----:B0-----:R-:W-:-:S06]  /*00b0*/  IMAD.WIDE R2, R11, 0x4, R2 ;  /* 0x000000040b027825 */ /* 0x001fcc00078e0202 */
[----:B-1----:R-:W2:Y:S02]  /*00c0*/  LDG.E R3, desc[UR4][R2.64] ;  /* 0x0000000402037981 */ /* 0x002ea4000c1e1900 */
[----:B--2---:R-:W-:-:S04]  /*00d0*/  IADD3 R4, P0, PT, R3, UR6, RZ ;  /* 0x0000000603047c10 */ /* 0x004fc8000ff1e0ff */
[----:B------:R-:W-:-:S05]  /*00e0*/  LEA.HI.X.SX32 R5, R3, UR7, 0x1, P0 ;  /* 0x0000000703057c11 */ /* 0x000fca00080f0eff */
[----:B------:R-:W2:Y:S02]  /*00f0*/  LDG.E.U8 R4, desc[UR4][R4.64] ;  /* 0x0000000404047981 */ /* 0x000ea4000c1e1100 */
[----:B--2---:R-:W-:-:S13]  /*0100*/  ISETP.NE.AND P0, PT, R4, RZ, PT ;  /* 0x000000ff0400720c */ /* 0x004fda0003f05270 */
[----:B------:R-:W-:Y:S05]  /*0110*/  @!P0 EXIT ;  /* 0x000000000000894d */ /* 0x000fea0003800000 */
[----:B------:R-:W-:Y:S02]  /*0120*/  ISETP.NE.AND P0, PT, R4, 0x1, PT ;  /* 0x000000010400780c */ /* 0x000fe40003f05270 */
[----:B------:R-:W0:Y:S11]  /*0130*/  LDC.64 R4, c[0x0][0x398] ;  /* 0x0000e600ff047b82 */ /* 0x000e360000000a00 */
[----:B------:R-:W-:Y:S05]  /*0140*/  @P0 EXIT ;  /* 0x000000000000094d */ /* 0x000fea0003800000 */
[----:B------:R-:W1:Y:S01]  /*0150*/  LDC.64 R8, c[0x0][0x3a8] ;  /* 0x0000ea00ff087b82 */ /* 0x000e620000000a00 */
[----:B0-----:R-:W-:-:S05]  /*0160*/  IMAD.WIDE R4, R11, 0x4, R4 ;  /* 0x000000040b047825 */ /* 0x001fca00078e0204 */
[----:B------:R-:W2:Y:S01]  /*0170*/  LDG.E R0, desc[UR4][R4.64] ;  /* 0x0000000404007981 */ /* 0x000ea2000c1e1900 */
[----:B-1----:R-:W-:Y:S02]  /*0180*/  IMAD.WIDE R6, R3, 0x4, R8 ;  /* 0x0000000403067825 */ /* 0x002fe400078e0208 */
[----:B------:R-:W0:Y:S04]  /*0190*/  LDC.64 R2, c[0x0][0x390] ;  /* 0x0000e400ff027b82 */ /* 0x000e280000000a00 */
[----:B------:R-:W2:Y:S01]  /*01a0*/  LDG.E R7, desc[UR4][R6.64] ;  /* 0x0000000406077981 */ /* 0x000ea2000c1e1900 */
[----:B0-----:R-:W-:Y:S01]  /*01b0*/  IMAD.WIDE R2, R11, 0x4, R2 ;  /* 0x000000040b027825 */ /* 0x001fe200078e0202 */
[----:B--2---:R-:W-:-:S13]  /*01c0*/  ISETP.GT.AND P0, PT, R7, R0, PT ;  /* 0x000000000700720c */ /* 0x004fda0003f04270 */
[----:B------:R-:W-:Y:S05]  /*01d0*/  @P0 EXIT ;  /* 0x000000000000094d */ /* 0x000fea0003800000 */
[----:B------:R-:W2:Y:S01]  /*01e0*/  LDG.E R13, desc[UR4][R2.64] ;  /* 0x00000004020d7981 */ /* 0x000ea2000c1e1900 */
[----:B------:R-:W0:Y:S02]  /*01f0*/  LDC.64 R4, c[0x0][0x3a0] ;  /* 0x0000e800ff047b82 */ /* 0x000e240000000a00 */
[----:B0-----:R-:W-:-:S06]  /*0200*/  IMAD.WIDE R4, R11, 0x4, R4 ;  /* 0x000000040b047825 */ /* 0x001fcc00078e0204 */
[----:B------:R-:W3:Y:S01]  /*0210*/  LDG.E R5, desc[UR4][R4.64] ;  /* 0x0000000404057981 */ /* 0x000ee2000c1e1900 */
[----:B--2---:R-:W-:-:S05]  /*0220*/  IMAD.WIDE R6, R13, 0x4, R8 ;  /* 0x000000040d067825 */ /* 0x004fca00078e0208 */
[----:B------:R-:W2:Y:S01]  /*0230*/  LDG.E R8, desc[UR4][R6.64] ;  /* 0x0000000406087981 */ /* 0x000ea2000c1e1900 */
[----:B---3--:R-:W-:-:S05]  /*0240*/  IMAD.IADD R9, R0, 0x1, R5 ;  /* 0x0000000100097824 */ /* 0x008fca00078e0205 */
[----:B--2---:R-:W-:-:S13]  /*0250*/  ISETP.GE.AND P0, PT, R9, R8, PT ;  /* 0x000000080900720c */ /* 0x004fda0003f06270 */
[----:B------:R-:W-:Y:S05]  /*0260*/  @P0 EXIT ;  /* 0x000000000000094d */ /* 0x000fea0003800000 */
[----:B------:R-:W0:Y:S01]  /*0270*/  LDC.64 R2, c[0x0][0x3b0] ;  /* 0x0000ec00ff027b82 */ /* 0x000e220000000a00 */
[C---:B------:R-:W-:Y:S01]  /*0280*/  IADD3 R4, P0, PT, R13.reuse, UR6, RZ ;  /* 0x000000060d047c10 */ /* 0x040fe2000ff1e0ff */
[----:B------:R-:W-:Y:S01]  /*0290*/  IMAD.MOV.U32 R0, RZ, RZ, 0x1 ;  /* 0x00000001ff007424 */ /* 0x000fe200078e00ff */
[----:B------:R-:W-:Y:S02]  /*02a0*/  REDG.E.MIN.S32.STRONG.GPU desc[UR4][R6.64], R9 ;  /* 0x000000090600798e */ /* 0x000fe4000c92e304 */
[----:B------:R-:W-:-:S05]  /*02b0*/  LEA.HI.X.SX32 R5, R13, UR7, 0x1, P0 ;  /* 0x000000070d057c11 */ /* 0x000fca00080f0eff */
[----:B------:R-:W-:Y:S04]  /*02c0*/  STG.E.U8 desc[UR4][R4.64], R0 ;  /* 0x0000000004007986 */ /* 0x000fe8000c101104 */
[----:B0-----:R-:W-:Y:S01]  /*02d0*/  STG.E.U8 desc[UR4][R2.64], R0 ;  /* 0x0000000002007986 */ /* 0x001fe2000c101104 */
[----:B------:R-:W-:Y:S05]  /*02e0*/  EXIT ;  /* 0x000000000000794d */ /* 0x000fea0003800000 */
.L_x_3:
        /* <DEDUP_REMOVED lines=9> */
.L_x_8:


//--------------------- .text._Z13processEdges2iPiS_S_S_S_PbS0_S0_ --------------------------
	.section	.text._Z13processEdges2iPiS_S_S_S_PbS0_S0_,"ax",@progbits
	.align	128
        .global         _Z13processEdges2iPiS_S_S_S_PbS0_S0_
        .type           _Z13processEdges2iPiS_S_S_S_PbS0_S0_,@function
        .size           _Z13processEdges2iPiS_S_S_S_PbS0_S0_,(.L_x_9 - _Z13processEdges2iPiS_S_S_S_PbS0_S0_)
        .other          _Z13processEdges2iPiS_S_S_S_PbS0_S0_,@"STO_CUDA_ENTRY STV_DEFAULT"
_Z13processEdges2iPiS_S_S_S_PbS0_S0_:
.text._Z13processEdges2iPiS_S_S_S_PbS0_S0_:
        /* <DEDUP_REMOVED lines=39> */
[----:B------:R-:W0:Y:S01]  /*0270*/  LDCU.64 UR6, c[0x0][0x3c0] ;  /* 0x00007800ff0677ac */ /* 0x000e220008000a00 */
[----:B------:R-:W1:Y:S01]  /*0280*/  LDC.64 R2, c[0x0][0x3b0] ;  /* 0x0000ec00ff027b82 */ /* 0x000e620000000a00 */
[----:B------:R-:W-:Y:S01]  /*0290*/  IMAD.MOV.U32 R0, RZ, RZ, 0x1 ;  /* 0x00000001ff007424 */ /* 0x000fe200078e00ff */
[----:B------:R-:W-:Y:S01]  /*02a0*/  REDG.E.MIN.S32.STRONG.GPU desc[UR4][R6.64], R9 ;  /* 0x000000090600798e */ /* 0x000fe2000c92e304 */
[----:B0-----:R-:W-:-:S04]  /*02b0*/  IADD3 R4, P0, PT, R13, UR6, RZ ;  /* 0x000000060d047c10 */ /* 0x001fc8000ff1e0ff */
[----:B------:R-:W-:-:S05]  /*02c0*/  LEA.HI.X.SX32 R5, R13, UR7, 0x1, P0 ;  /* 0x000000070d057c11 */ /* 0x000fca00080f0eff */
[----:B------:R-:W-:Y:S04]  /*02d0*/  STG.E.U8 desc[UR4][R4.64], R0 ;  /* 0x0000000004007986 */ /* 0x000fe8000c101104 */
[----:B-1----:R-:W-:Y:S01]  /*02e0*/  STG.E.U8 desc[UR4][R2.64], R0 ;  /* 0x0000000002007986 */ /* 0x002fe2000c101104 */
[----:B------:R-:W-:Y:S05]  /*02f0*/  EXIT ;  /* 0x000000000000794d */ /* 0x000fea0003800000 */
.L_x_4:
        /* <DEDUP_REMOVED lines=16> */
.L_x_9:


//--------------------- .nv.shared.reserved.0     --------------------------
	.section	.nv.shared.reserved.0,"aw",@nobits
	.weak		__nv_reservedSMEM_offset_0_alias
	.size		__nv_reservedSMEM_offset_0_alias, 0, 64
	.other		__nv_reservedSMEM_offset_0_alias,@"STO_CUDA_RESERVED_SHARED STV_DEFAULT"
__nv_reservedSMEM_offset_0_alias:
	.zero		0
	.zero		64


//--------------------- .nv.constant0._Z15activeToPassiveiPi --------------------------
	.section	.nv.constant0._Z15activeToPassiveiPi,"a",@progbits
	.sectionflags	@""
	.align	4
.nv.constant0._Z15activeToPassiveiPi:
	.zero		912


//--------------------- .nv.constant0._Z15passiveToActiveiPiS_ --------------------------
	.section	.nv.constant0._Z15passiveToActiveiPiS_,"a",@progbits
	.sectionflags	@""
	.align	4
.nv.constant0._Z15passiveToActiveiPiS_:
	.zero		920


//--------------------- .nv.constant0._Z12processEdgesiPiS_S_S_S_PbS_S_ --------------------------
	.section	.nv.constant0._Z12processEdgesiPiS_S_S_S_PbS_S_,"a",@progbits
	.sectionflags	@""
	.align	4
.nv.constant0._Z12processEdgesiPiS_S_S_S_PbS_S_:
	.zero		968


//--------------------- .nv.constant0._Z13processEdges1iPiS_S_S_S_PbS0_S0_ --------------------------
	.section	.nv.constant0._Z13processEdges1iPiS_S_S_S_PbS0_S0_,"a",@progbits
	.sectionflags	@""
	.align	4
.nv.constant0._Z13processEdges1iPiS_S_S_S_PbS0_S0_:
	.zero		968


//--------------------- .nv.constant0._Z13processEdges2iPiS_S_S_S_PbS0_S0_ --------------------------
	.section	.nv.constant0._Z13processEdges2iPiS_S_S_S_PbS0_S0_,"a",@progbits
	.sectionflags	@""
	.align	4
.nv.constant0._Z13processEdges2iPiS_S_S_S_PbS0_S0_:
	.zero		968


//--------------------- SYMBOLS --------------------------

	.type		.nv.reservedSmem.offset0,@object
	.size		.nv.reservedSmem.offset0,0x4
